//
// Generated by NVIDIA NVVM Compiler
//
// Compiler Build ID: CL-36424714
// Cuda compilation tools, release 13.0, V13.0.88
// Based on NVVM 20.0.0
//

.version 9.0
.target sm_100
.address_size 64

	// .globl	_Z18matmul_float2_slowPKfS0_Pfiii
// _ZZ18matmul_float2_slowPKfS0_PfiiiE4Asub has been demoted
// _ZZ18matmul_float2_slowPKfS0_PfiiiE4Bsub has been demoted

.visible .entry _Z18matmul_float2_slowPKfS0_Pfiii(
	.param .u64 .ptr .align 1 _Z18matmul_float2_slowPKfS0_Pfiii_param_0,
	.param .u64 .ptr .align 1 _Z18matmul_float2_slowPKfS0_Pfiii_param_1,
	.param .u64 .ptr .align 1 _Z18matmul_float2_slowPKfS0_Pfiii_param_2,
	.param .u32 _Z18matmul_float2_slowPKfS0_Pfiii_param_3,
	.param .u32 _Z18matmul_float2_slowPKfS0_Pfiii_param_4,
	.param .u32 _Z18matmul_float2_slowPKfS0_Pfiii_param_5
)
{
	.reg .pred 	%p<15>;
	.reg .b32 	%r<52>;
	.reg .b32 	%f<190>;
	.reg .b64 	%rd<14>;
	// demoted variable
	.shared .align 8 .b8 _ZZ18matmul_float2_slowPKfS0_PfiiiE4Asub[4096];
	// demoted variable
	.shared .align 8 .b8 _ZZ18matmul_float2_slowPKfS0_PfiiiE4Bsub[4096];
	ld.param.u64 	%rd6, [_Z18matmul_float2_slowPKfS0_Pfiii_param_0];
	ld.param.u64 	%rd7, [_Z18matmul_float2_slowPKfS0_Pfiii_param_1];
	ld.param.u64 	%rd8, [_Z18matmul_float2_slowPKfS0_Pfiii_param_2];
	ld.param.u32 	%r28, [_Z18matmul_float2_slowPKfS0_Pfiii_param_3];
	ld.param.u32 	%r29, [_Z18matmul_float2_slowPKfS0_Pfiii_param_4];
	ld.param.u32 	%r30, [_Z18matmul_float2_slowPKfS0_Pfiii_param_5];
	mov.u32 	%r47, %tid.y;
	mov.u32 	%r2, %tid.x;
	mov.u32 	%r31, %ctaid.y;
	shl.b32 	%r32, %r31, 5;
	add.s32 	%r3, %r32, %r47;
	mov.u32 	%r4, %ctaid.x;
	shl.b32 	%r33, %r4, 4;
	and.b32  	%r34, %r33, 2147483632;
	add.s32 	%r5, %r34, %r2;
	setp.lt.s32 	%p1, %r30, 1;
	mov.f32 	%f188, 0f00000000;
	mov.f32 	%f189, %f188;
	@%p1 bra 	$L__BB0_12;
	add.s32 	%r35, %r30, 15;
	shr.u32 	%r36, %r35, 4;
	shl.b32 	%r37, %r2, 1;
	shl.b32 	%r38, %r47, 7;
	mov.u32 	%r39, _ZZ18matmul_float2_slowPKfS0_PfiiiE4Asub;
	add.s32 	%r6, %r39, %r38;
	shl.b32 	%r40, %r2, 3;
	add.s32 	%r7, %r6, %r40;
	shl.b32 	%r8, %r5, 1;
	or.b32  	%r9, %r8, 1;
	mov.u32 	%r41, _ZZ18matmul_float2_slowPKfS0_PfiiiE4Bsub;
	add.s32 	%r11, %r41, %r40;
	add.s32 	%r10, %r11, %r38;
	neg.s32 	%r51, %r36;
	or.b32  	%r50, %r37, 1;
	cvta.to.global.u64 	%rd9, %rd6;
	add.s64 	%rd1, %rd9, 4;
	mad.lo.s32 	%r49, %r30, %r3, %r37;
	shl.b32 	%r42, %r4, 5;
	mad.lo.s32 	%r43, %r47, %r29, %r42;
	add.s32 	%r48, %r43, %r37;
	shl.b32 	%r16, %r29, 5;
	cvta.to.global.u64 	%rd2, %rd7;
	mov.f32 	%f189, 0f00000000;
	mov.f32 	%f188, %f189;
$L__BB0_2:
	setp.ge.s32 	%p2, %r3, %r28;
	mov.f32 	%f184, 0f00000000;
	mov.f32 	%f185, %f184;
	@%p2 bra 	$L__BB0_7;
	mul.wide.s32 	%rd10, %r49, 4;
	add.s64 	%rd3, %rd1, %rd10;
	add.s32 	%r44, %r50, -1;
	setp.ge.s32 	%p3, %r44, %r30;
	mov.f32 	%f184, 0f00000000;
	@%p3 bra 	$L__BB0_5;
	ld.global.f32 	%f184, [%rd3+-4];
$L__BB0_5:
	setp.ge.s32 	%p4, %r50, %r30;
	mov.f32 	%f185, 0f00000000;
	@%p4 bra 	$L__BB0_7;
	ld.global.f32 	%f185, [%rd3];
$L__BB0_7:
	setp.ge.s32 	%p5, %r8, %r29;
	st.shared.v2.f32 	[%r7], {%f184, %f185};
	setp.ge.s32 	%p6, %r47, %r30;
	mul.wide.s32 	%rd11, %r48, 4;
	add.s64 	%rd4, %rd2, %rd11;
	mov.f32 	%f186, 0f00000000;
	or.pred  	%p7, %p5, %p6;
	@%p7 bra 	$L__BB0_9;
	ld.global.f32 	%f186, [%rd4];
$L__BB0_9:
	setp.ge.s32 	%p9, %r9, %r29;
	mov.f32 	%f187, 0f00000000;
	or.pred  	%p10, %p9, %p6;
	@%p10 bra 	$L__BB0_11;
	ld.global.f32 	%f187, [%rd4+4];
$L__BB0_11:
	st.shared.v2.f32 	[%r10], {%f186, %f187};
	bar.sync 	0;
	ld.shared.v2.f32 	{%f23, %f24}, [%r6];
	ld.shared.v2.f32 	{%f25, %f26}, [%r11];
	fma.rn.f32 	%f27, %f23, %f25, %f188;
	fma.rn.f32 	%f28, %f23, %f26, %f189;
	ld.shared.v2.f32 	{%f29, %f30}, [%r11+128];
	fma.rn.f32 	%f31, %f24, %f29, %f27;
	fma.rn.f32 	%f32, %f24, %f30, %f28;
	ld.shared.v2.f32 	{%f33, %f34}, [%r6+8];
	ld.shared.v2.f32 	{%f35, %f36}, [%r11+256];
	fma.rn.f32 	%f37, %f33, %f35, %f31;
	fma.rn.f32 	%f38, %f33, %f36, %f32;
	ld.shared.v2.f32 	{%f39, %f40}, [%r11+384];
	fma.rn.f32 	%f41, %f34, %f39, %f37;
	fma.rn.f32 	%f42, %f34, %f40, %f38;
	ld.shared.v2.f32 	{%f43, %f44}, [%r6+16];
	ld.shared.v2.f32 	{%f45, %f46}, [%r11+512];
	fma.rn.f32 	%f47, %f43, %f45, %f41;
	fma.rn.f32 	%f48, %f43, %f46, %f42;
	ld.shared.v2.f32 	{%f49, %f50}, [%r11+640];
	fma.rn.f32 	%f51, %f44, %f49, %f47;
	fma.rn.f32 	%f52, %f44, %f50, %f48;
	ld.shared.v2.f32 	{%f53, %f54}, [%r6+24];
	ld.shared.v2.f32 	{%f55, %f56}, [%r11+768];
	fma.rn.f32 	%f57, %f53, %f55, %f51;
	fma.rn.f32 	%f58, %f53, %f56, %f52;
	ld.shared.v2.f32 	{%f59, %f60}, [%r11+896];
	fma.rn.f32 	%f61, %f54, %f59, %f57;
	fma.rn.f32 	%f62, %f54, %f60, %f58;
	ld.shared.v2.f32 	{%f63, %f64}, [%r6+32];
	ld.shared.v2.f32 	{%f65, %f66}, [%r11+1024];
	fma.rn.f32 	%f67, %f63, %f65, %f61;
	fma.rn.f32 	%f68, %f63, %f66, %f62;
	ld.shared.v2.f32 	{%f69, %f70}, [%r11+1152];
	fma.rn.f32 	%f71, %f64, %f69, %f67;
	fma.rn.f32 	%f72, %f64, %f70, %f68;
	ld.shared.v2.f32 	{%f73, %f74}, [%r6+40];
	ld.shared.v2.f32 	{%f75, %f76}, [%r11+1280];
	fma.rn.f32 	%f77, %f73, %f75, %f71;
	fma.rn.f32 	%f78, %f73, %f76, %f72;
	ld.shared.v2.f32 	{%f79, %f80}, [%r11+1408];
	fma.rn.f32 	%f81, %f74, %f79, %f77;
	fma.rn.f32 	%f82, %f74, %f80, %f78;
	ld.shared.v2.f32 	{%f83, %f84}, [%r6+48];
	ld.shared.v2.f32 	{%f85, %f86}, [%r11+1536];
	fma.rn.f32 	%f87, %f83, %f85, %f81;
	fma.rn.f32 	%f88, %f83, %f86, %f82;
	ld.shared.v2.f32 	{%f89, %f90}, [%r11+1664];
	fma.rn.f32 	%f91, %f84, %f89, %f87;
	fma.rn.f32 	%f92, %f84, %f90, %f88;
	ld.shared.v2.f32 	{%f93, %f94}, [%r6+56];
	ld.shared.v2.f32 	{%f95, %f96}, [%r11+1792];
	fma.rn.f32 	%f97, %f93, %f95, %f91;
	fma.rn.f32 	%f98, %f93, %f96, %f92;
	ld.shared.v2.f32 	{%f99, %f100}, [%r11+1920];
	fma.rn.f32 	%f101, %f94, %f99, %f97;
	fma.rn.f32 	%f102, %f94, %f100, %f98;
	ld.shared.v2.f32 	{%f103, %f104}, [%r6+64];
	ld.shared.v2.f32 	{%f105, %f106}, [%r11+2048];
	fma.rn.f32 	%f107, %f103, %f105, %f101;
	fma.rn.f32 	%f108, %f103, %f106, %f102;
	ld.shared.v2.f32 	{%f109, %f110}, [%r11+2176];
	fma.rn.f32 	%f111, %f104, %f109, %f107;
	fma.rn.f32 	%f112, %f104, %f110, %f108;
	ld.shared.v2.f32 	{%f113, %f114}, [%r6+72];
	ld.shared.v2.f32 	{%f115, %f116}, [%r11+2304];
	fma.rn.f32 	%f117, %f113, %f115, %f111;
	fma.rn.f32 	%f118, %f113, %f116, %f112;
	ld.shared.v2.f32 	{%f119, %f120}, [%r11+2432];
	fma.rn.f32 	%f121, %f114, %f119, %f117;
	fma.rn.f32 	%f122, %f114, %f120, %f118;
	ld.shared.v2.f32 	{%f123, %f124}, [%r6+80];
	ld.shared.v2.f32 	{%f125, %f126}, [%r11+2560];
	fma.rn.f32 	%f127, %f123, %f125, %f121;
	fma.rn.f32 	%f128, %f123, %f126, %f122;
	ld.shared.v2.f32 	{%f129, %f130}, [%r11+2688];
	fma.rn.f32 	%f131, %f124, %f129, %f127;
	fma.rn.f32 	%f132, %f124, %f130, %f128;
	ld.shared.v2.f32 	{%f133, %f134}, [%r6+88];
	ld.shared.v2.f32 	{%f135, %f136}, [%r11+2816];
	fma.rn.f32 	%f137, %f133, %f135, %f131;
	fma.rn.f32 	%f138, %f133, %f136, %f132;
	ld.shared.v2.f32 	{%f139, %f140}, [%r11+2944];
	fma.rn.f32 	%f141, %f134, %f139, %f137;
	fma.rn.f32 	%f142, %f134, %f140, %f138;
	ld.shared.v2.f32 	{%f143, %f144}, [%r6+96];
	ld.shared.v2.f32 	{%f145, %f146}, [%r11+3072];
	fma.rn.f32 	%f147, %f143, %f145, %f141;
	fma.rn.f32 	%f148, %f143, %f146, %f142;
	ld.shared.v2.f32 	{%f149, %f150}, [%r11+3200];
	fma.rn.f32 	%f151, %f144, %f149, %f147;
	fma.rn.f32 	%f152, %f144, %f150, %f148;
	ld.shared.v2.f32 	{%f153, %f154}, [%r6+104];
	ld.shared.v2.f32 	{%f155, %f156}, [%r11+3328];
	fma.rn.f32 	%f157, %f153, %f155, %f151;
	fma.rn.f32 	%f158, %f153, %f156, %f152;
	ld.shared.v2.f32 	{%f159, %f160}, [%r11+3456];
	fma.rn.f32 	%f161, %f154, %f159, %f157;
	fma.rn.f32 	%f162, %f154, %f160, %f158;
	ld.shared.v2.f32 	{%f163, %f164}, [%r6+112];
	ld.shared.v2.f32 	{%f165, %f166}, [%r11+3584];
	fma.rn.f32 	%f167, %f163, %f165, %f161;
	fma.rn.f32 	%f168, %f163, %f166, %f162;
	ld.shared.v2.f32 	{%f169, %f170}, [%r11+3712];
	fma.rn.f32 	%f171, %f164, %f169, %f167;
	fma.rn.f32 	%f172, %f164, %f170, %f168;
	ld.shared.v2.f32 	{%f173, %f174}, [%r6+120];
	ld.shared.v2.f32 	{%f175, %f176}, [%r11+3840];
	fma.rn.f32 	%f177, %f173, %f175, %f171;
	fma.rn.f32 	%f178, %f173, %f176, %f172;
	ld.shared.v2.f32 	{%f179, %f180}, [%r11+3968];
	fma.rn.f32 	%f188, %f174, %f179, %f177;
	fma.rn.f32 	%f189, %f174, %f180, %f178;
	bar.sync 	0;
	add.s32 	%r51, %r51, 1;
	setp.ne.s32 	%p11, %r51, 0;
	add.s32 	%r50, %r50, 32;
	add.s32 	%r49, %r49, 32;
	add.s32 	%r48, %r48, %r16;
	add.s32 	%r47, %r47, 32;
	@%p11 bra 	$L__BB0_2;
$L__BB0_12:
	setp.ge.s32 	%p12, %r3, %r28;
	@%p12 bra 	$L__BB0_17;
	shl.b32 	%r27, %r5, 1;
	setp.ge.s32 	%p13, %r27, %r29;
	mad.lo.s32 	%r45, %r29, %r3, %r27;
	cvta.to.global.u64 	%rd12, %rd8;
	mul.wide.s32 	%rd13, %r45, 4;
	add.s64 	%rd5, %rd12, %rd13;
	@%p13 bra 	$L__BB0_15;
	st.global.f32 	[%rd5], %f188;
$L__BB0_15:
	add.s32 	%r46, %r27, 1;
	setp.ge.s32 	%p14, %r46, %r29;
	@%p14 bra 	$L__BB0_17;
	st.global.f32 	[%rd5+4], %f189;
$L__BB0_17:
	ret;

}


// ===== COMPILED SASS (sm_100) =====

	.target	sm_100

	.elftype	@"ET_EXEC"


//--------------------- .note.nv.tkinfo           --------------------------
	.section	.note.nv.tkinfo,"",@"SHT_NOTE"
	.sectionflags	@"SHF_NOTE_NV_TKINFO"
	.tkinfo
        /*0018*/ 	.word	0x00000002
        /*0030*/ 	.string	""
        /*0030*/ 	.string	"ptxas"
        /*0030*/ 	.string	"Cuda compilation tools, release 13.0, V13.0.88"
        /*0030*/ 	.string	"Build cuda_13.0.r13.0/compiler.36424714_0"
        /*0030*/ 	.string	"-arch sm_100 -m 64 "



//--------------------- .note.nv.cuinfo           --------------------------
	.section	.note.nv.cuinfo,"",@"SHT_NOTE"
	.sectionflags	@"SHF_NOTE_NV_CUINFO"
        /*0018*/ 	.short	0x0002
        /*001a*/ 	.short	0x0064
        /*001c*/ 	.short	0x0082
	.zero		2


//--------------------- .nv.info                  --------------------------
	.section	.nv.info,"",@"SHT_CUDA_INFO"
	.align	4


	//----- nvinfo : EIATTR_REGCOUNT
	.align		4
        /*0000*/ 	.byte	0x04, 0x2f
        /*0002*/ 	.short	(.L_1 - .L_0)
	.align		4
.L_0:
        /*0004*/ 	.word	index@(_Z18matmul_float2_slowPKfS0_Pfiii)
        /*0008*/ 	.word	0x0000001f


	//----- nvinfo : EIATTR_FRAME_SIZE
	.align		4
.L_1:
        /*000c*/ 	.byte	0x04, 0x11
        /*000e*/ 	.short	(.L_3 - .L_2)
	.align		4
.L_2:
        /*0010*/ 	.word	index@(_Z18matmul_float2_slowPKfS0_Pfiii)
        /*0014*/ 	.word	0x00000000


	//----- nvinfo : EIATTR_MIN_STACK_SIZE
	.align		4
.L_3:
        /*0018*/ 	.byte	0x04, 0x12
        /*001a*/ 	.short	(.L_5 - .L_4)
	.align		4
.L_4:
        /*001c*/ 	.word	index@(_Z18matmul_float2_slowPKfS0_Pfiii)
        /*0020*/ 	.word	0x00000000
.L_5:


//--------------------- .nv.compat                --------------------------
	.section	.nv.compat,"",@"SHT_CUDA_COMPAT_INFO"
	.align	4
        /*0000*/ 	.byte	0x02, 0x09, 0x00, 0x00, 0x02, 0x02, 0x01, 0x00, 0x02, 0x05, 0x05, 0x00, 0x03, 0x07, 0x01, 0x01
        /*0010*/ 	.byte	0x02, 0x03, 0x00, 0x00, 0x02, 0x06, 0x01, 0x00, 0x04, 0x0b, 0x08, 0x00, 0x09, 0x00, 0x00, 0x00
        /*0020*/ 	.byte	0x00, 0x00, 0x00, 0x00


//--------------------- .nv.info._Z18matmul_float2_slowPKfS0_Pfiii --------------------------
	.section	.nv.info._Z18matmul_float2_slowPKfS0_Pfiii,"",@"SHT_CUDA_INFO"
	.sectionflags	@""
	.align	4


	//----- nvinfo : EIATTR_CUDA_API_VERSION
	.align		4
        /*0000*/ 	.byte	0x04, 0x37
        /*0002*/ 	.short	(.L_7 - .L_6)
.L_6:
        /*0004*/ 	.word	0x00000082


	//----- nvinfo : EIATTR_KPARAM_INFO
	.align		4
.L_7:
        /*0008*/ 	.byte	0x04, 0x17
        /*000a*/ 	.short	(.L_9 - .L_8)
.L_8:
        /*000c*/ 	.word	0x00000000
        /*0010*/ 	.short	0x0005
        /*0012*/ 	.short	0x0020
        /*0014*/ 	.byte	0x00, 0xf0, 0x11, 0x00


	//----- nvinfo : EIATTR_KPARAM_INFO
	.align		4
.L_9:
        /*0018*/ 	.byte	0x04, 0x17
        /*001a*/ 	.short	(.L_11 - .L_10)
.L_10:
        /*001c*/ 	.word	0x00000000
        /*0020*/ 	.short	0x0004
        /*0022*/ 	.short	0x001c
        /*0024*/ 	.byte	0x00, 0xf0, 0x11, 0x00


	//----- nvinfo : EIATTR_KPARAM_INFO
	.align		4
.L_11:
        /*0028*/ 	.byte	0x04, 0x17
        /*002a*/ 	.short	(.L_13 - .L_12)
.L_12:
        /*002c*/ 	.word	0x00000000
        /*0030*/ 	.short	0x0003
        /*0032*/ 	.short	0x0018
        /*0034*/ 	.byte	0x00, 0xf0, 0x11, 0x00


	//----- nvinfo : EIATTR_KPARAM_INFO
	.align		4
.L_13:
        /*0038*/ 	.byte	0x04, 0x17
        /*003a*/ 	.short	(.L_15 - .L_14)
.L_14:
        /*003c*/ 	.word	0x00000000
        /*0040*/ 	.short	0x0002
        /*0042*/ 	.short	0x0010
        /*0044*/ 	.byte	0x00, 0xf5, 0x21, 0x00


	//----- nvinfo : EIATTR_KPARAM_INFO
	.align		4
.L_15:
        /*0048*/ 	.byte	0x04, 0x17
        /*004a*/ 	.short	(.L_17 - .L_16)
.L_16:
        /*004c*/ 	.word	0x00000000
        /*0050*/ 	.short	0x0001
        /*0052*/ 	.short	0x0008
        /*0054*/ 	.byte	0x00, 0xf5, 0x21, 0x00


	//----- nvinfo : EIATTR_KPARAM_INFO
	.align		4
.L_17:
        /*0058*/ 	.byte	0x04, 0x17
        /*005a*/ 	.short	(.L_19 - .L_18)
.L_18:
        /*005c*/ 	.word	0x00000000
        /*0060*/ 	.short	0x0000
        /*0062*/ 	.short	0x0000
        /*0064*/ 	.byte	0x00, 0xf5, 0x21, 0x00


	//----- nvinfo : EIATTR_SPARSE_MMA_MASK
	.align		4
.L_19:
        /*0068*/ 	.byte	0x03, 0x50
        /*006a*/ 	.short	0x0000


	//----- nvinfo : EIATTR_MAXREG_COUNT
	.align		4
        /*006c*/ 	.byte	0x03, 0x1b
        /*006e*/ 	.short	0x00ff


	//----- nvinfo : EIATTR_NUM_BARRIERS
	.align		4
        /*0070*/ 	.byte	0x02, 0x4c
        /*0072*/ 	.byte	0x01
	.zero		1


	//----- nvinfo : EIATTR_MERCURY_ISA_VERSION
	.align		4
        /*0074*/ 	.byte	0x03, 0x5f
        /*0076*/ 	.short	0x0101


	//----- nvinfo : EIATTR_VRC_CTA_INIT_COUNT
	.align		4
        /*0078*/ 	.byte	0x02, 0x4a
	.zero		1
	.zero		1


	//----- nvinfo : EIATTR_EXIT_INSTR_OFFSETS
	.align		4
        /*007c*/ 	.byte	0x04, 0x1c
        /*007e*/ 	.short	(.L_21 - .L_20)


	//   ....[0]....
.L_20:
        /*0080*/ 	.word	0x00000b40


	//   ....[1]....
        /*0084*/ 	.word	0x00000be0


	//   ....[2]....
        /*0088*/ 	.word	0x00000c00


	//----- nvinfo : EIATTR_CRS_STACK_SIZE
	.align		4
.L_21:
        /*008c*/ 	.byte	0x04, 0x1e
        /*008e*/ 	.short	(.L_23 - .L_22)
.L_22:
        /*0090*/ 	.word	0x00000000


	//----- nvinfo : EIATTR_CBANK_PARAM_SIZE
	.align		4
.L_23:
        /*0094*/ 	.byte	0x03, 0x19
        /*0096*/ 	.short	0x0024


	//----- nvinfo : EIATTR_PARAM_CBANK
	.align		4
        /*0098*/ 	.byte	0x04, 0x0a
        /*009a*/ 	.short	(.L_25 - .L_24)
	.align		4
.L_24:
        /*009c*/ 	.word	index@(.nv.constant0._Z18matmul_float2_slowPKfS0_Pfiii)
        /*00a0*/ 	.short	0x0380
        /*00a2*/ 	.short	0x0024


	//----- nvinfo : EIATTR_SW_WAR
	.align		4
.L_25:
        /*00a4*/ 	.byte	0x04, 0x36
        /*00a6*/ 	.short	(.L_27 - .L_26)
.L_26:
        /*00a8*/ 	.word	0x00000008
.L_27:


//--------------------- .nv.callgraph             --------------------------
	.section	.nv.callgraph,"",@"SHT_CUDA_CALLGRAPH"
	.align	4
	.sectionentsize	8
	.align		4
        /*0000*/ 	.word	0x00000000
	.align		4
        /*0004*/ 	.word	0xffffffff
	.align		4
        /*0008*/ 	.word	0x00000000
	.align		4
        /*000c*/ 	.word	0xfffffffe
	.align		4
        /*0010*/ 	.word	0x00000000
	.align		4
        /*0014*/ 	.word	0xfffffffd
	.align		4
        /*0018*/ 	.word	0x00000000
	.align		4
        /*001c*/ 	.word	0xfffffffc


//--------------------- .text._Z18matmul_float2_slowPKfS0_Pfiii --------------------------
	.section	.text._Z18matmul_float2_slowPKfS0_Pfiii,"ax",@progbits
	.align	128
        .global         _Z18matmul_float2_slowPKfS0_Pfiii
        .type           _Z18matmul_float2_slowPKfS0_Pfiii,@function
        .size           _Z18matmul_float2_slowPKfS0_Pfiii,(.L_x_5 - _Z18matmul_float2_slowPKfS0_Pfiii)
        .other          _Z18matmul_float2_slowPKfS0_Pfiii,@"STO_CUDA_ENTRY STV_DEFAULT"
_Z18matmul_float2_slowPKfS0_Pfiii:
.text._Z18matmul_float2_slowPKfS0_Pfiii:
[----:B------:R-:W-:Y:S08]  /*0000*/  LDC R1, c[0x0][0x37c] ;  /* 0x0000df00ff017b82 */ /* 0x000ff00000000800 */
[----:B------:R-:W0:Y:S01]  /*0010*/  S2UR UR6, SR_CTAID.X ;  /* 0x00000000000679c3 */ /* 0x000e220000002500 */
[----:B------:R-:W1:Y:S01]  /*0020*/  S2R R21, SR_TID.Y ;  /* 0x0000000000157919 */ /* 0x000e620000002200 */
[----:B------:R-:W2:Y:S01]  /*0030*/  LDCU UR12, c[0x0][0x3a0] ;  /* 0x00007400ff0c77ac */ /* 0x000ea20008000800 */
[----:B------:R-:W-:Y:S01]  /*0040*/  CS2R R26, SRZ ;  /* 0x00000000001a7805 */ /* 0x000fe2000001ff00 */
[----:B------:R-:W1:Y:S01]  /*0050*/  S2R R0, SR_CTAID.Y ;  /* 0x0000000000007919 */ /* 0x000e620000002600 */
[----:B------:R-:W3:Y:S01]  /*0060*/  LDCU.64 UR10, c[0x0][0x358] ;  /* 0x00006b00ff0a77ac */ /* 0x000ee20008000a00 */
[----:B------:R-:W4:Y:S01]  /*0070*/  S2R R3, SR_TID.X ;  /* 0x0000000000037919 */ /* 0x000f220000002100 */
[----:B--2---:R-:W-:-:S02]  /*0080*/  UISETP.GE.AND UP0, UPT, UR12, 0x1, UPT ;  /* 0x000000010c00788c */ /* 0x004fc4000bf06270 */
[----:B0-----:R-:W-:-:S04]  /*0090*/  USHF.L.U32 UR4, UR6, 0x4, URZ ;  /* 0x0000000406047899 */ /* 0x001fc800080006ff */
[----:B------:R-:W-:Y:S01]  /*00a0*/  ULOP3.LUT UR4, UR4, 0x7ffffff0, URZ, 0xc0, !UPT ;  /* 0x7ffffff004047892 */ /* 0x000fe2000f8ec0ff */
[----:B-1----:R-:W-:-:S05]  /*00b0*/  LEA R23, R0, R21, 0x5 ;  /* 0x0000001500177211 */ /* 0x002fca00078e28ff */
[----:B----4-:R-:W-:Y:S01]  /*00c0*/  IADD3 R22, PT, PT, R3, UR4, RZ ;  /* 0x0000000403167c10 */ /* 0x010fe2000fffe0ff */
[----:B---3--:R-:W-:Y:S06]  /*00d0*/  BRA.U !UP0, `(.L_x_0) ;  /* 0x0000000908907547 */ /* 0x008fec000b800000 */
[----:B------:R-:W0:Y:S01]  /*00e0*/  LDC.64 R4, c[0x0][0x398] ;  /* 0x0000e600ff047b82 */ /* 0x000e220000000a00 */
[----:B------:R-:W-:Y:S01]  /*00f0*/  USHF.L.U32 UR6, UR6, 0x5, URZ ;  /* 0x0000000506067899 */ /* 0x000fe200080006ff */
[----:B------:R-:W-:Y:S01]  /*0100*/  SHF.L.U32 R6, R3, 0x1, RZ ;  /* 0x0000000103067819 */ /* 0x000fe200000006ff */
[----:B------:R-:W1:Y:S01]  /*0110*/  LDCU.64 UR8, c[0x0][0x380] ;  /* 0x00007000ff0877ac */ /* 0x000e620008000a00 */
[----:B------:R-:W-:Y:S02]  /*0120*/  SHF.L.U32 R20, R22, 0x1, RZ ;  /* 0x0000000116147819 */ /* 0x000fe400000006ff */
[----:B------:R-:W-:Y:S02]  /*0130*/  CS2R R26, SRZ ;  /* 0x00000000001a7805 */ /* 0x000fe4000001ff00 */
[----:B------:R-:W-:Y:S01]  /*0140*/  IADD3 R7, PT, PT, R6, 0x1, RZ ;  /* 0x0000000106077810 */ /* 0x000fe20007ffe0ff */
[----:B------:R-:W-:Y:S01]  /*0150*/  UMOV UR5, 0x400 ;  /* 0x0000040000057882 */ /* 0x000fe20000000000 */
[----:B------:R-:W2:Y:S01]  /*0160*/  S2UR UR7, SR_CgaCtaId ;  /* 0x00000000000779c3 */ /* 0x000ea20000008800 */
[----:B------:R-:W-:Y:S01]  /*0170*/  UIADD3 UR4, UPT, UPT, UR12, 0xf, URZ ;  /* 0x0000000f0c047890 */ /* 0x000fe2000fffe0ff */
[----:B------:R-:W-:Y:S01]  /*0180*/  IADD3 R17, PT, PT, R20, 0x1, RZ ;  /* 0x0000000114117810 */ /* 0x000fe20007ffe0ff */
[----:B------:R-:W3:Y:S02]  /*0190*/  LDCU UR13, c[0x0][0x3a0] ;  /* 0x00007400ff0d77ac */ /* 0x000ee40008000800 */
[----:B------:R-:W-:-:S03]  /*01a0*/  USHF.R.U32.HI UR4, URZ, 0x4, UR4 ;  /* 0x00000004ff047899 */ /* 0x000fc60008011604 */
[----:B------:R-:W4:Y:S01]  /*01b0*/  LDC R0, c[0x0][0x39c] ;  /* 0x0000e700ff007b82 */ /* 0x000f220000000800 */
[----:B------:R-:W-:Y:S02]  /*01c0*/  UIADD3 UR4, UPT, UPT, -UR4, URZ, URZ ;  /* 0x000000ff04047290 */ /* 0x000fe4000fffe1ff */
[----:B-1----:R-:W-:-:S05]  /*01d0*/  UIADD3 UR8, UP0, UPT, UR8, 0x4, URZ ;  /* 0x0000000408087890 */ /* 0x002fca000ff1e0ff */
[----:B------:R-:W1:Y:S01]  /*01e0*/  LDC.64 R24, c[0x0][0x388] ;  /* 0x0000e200ff187b82 */ /* 0x000e620000000a00 */
[----:B0-----:R-:W-:Y:S01]  /*01f0*/  IMAD R5, R21, R5, UR6 ;  /* 0x0000000615057e24 */ /* 0x001fe2000f8e0205 */
[----:B------:R-:W-:Y:S01]  /*0200*/  UIADD3 UR6, UPT, UPT, UR5, 0x1000, URZ ;  /* 0x0000100005067890 */ /* 0x000fe2000fffe0ff */
[C---:B------:R-:W-:Y:S01]  /*0210*/  ISETP.GE.AND P1, PT, R23.reuse, R4, PT ;  /* 0x000000041700720c */ /* 0x040fe20003f26270 */
[----:B------:R-:W-:Y:S02]  /*0220*/  UIADD3.X UR9, UPT, UPT, URZ, UR9, URZ, UP0, !UPT ;  /* 0x00000009ff097290 */ /* 0x000fe400087fe4ff */
[----:B------:R-:W-:Y:S01]  /*0230*/  IADD3 R5, PT, PT, R6, R5, RZ ;  /* 0x0000000506057210 */ /* 0x000fe20007ffe0ff */
[----:B------:R-:W-:Y:S01]  /*0240*/  IMAD R6, R23, UR12, R6 ;  /* 0x0000000c17067c24 */ /* 0x000fe2000f8e0206 */
[----:B--2---:R-:W-:Y:S02]  /*0250*/  ULEA UR5, UR7, UR5, 0x18 ;  /* 0x0000000507057291 */ /* 0x004fe4000f8ec0ff */
[----:B------:R-:W-:-:S04]  /*0260*/  ULEA UR6, UR7, UR6, 0x18 ;  /* 0x0000000607067291 */ /* 0x000fc8000f8ec0ff */
[----:B------:R-:W-:Y:S02]  /*0270*/  LEA R2, R21, UR5, 0x7 ;  /* 0x0000000515027c11 */ /* 0x000fe4000f8e38ff */
[C---:B------:R-:W-:Y:S02]  /*0280*/  LEA R16, R3.reuse, UR6, 0x3 ;  /* 0x0000000603107c11 */ /* 0x040fe4000f8e18ff */
[----:B------:R-:W-:Y:S02]  /*0290*/  LEA R4, R3, R2, 0x3 ;  /* 0x0000000203047211 */ /* 0x000fe400078e18ff */
[----:B---34-:R-:W-:-:S07]  /*02a0*/  LEA R3, R21, R16, 0x7 ;  /* 0x0000001015037211 */ /* 0x018fce00078e38ff */
.L_x_3:
[----:B------:R-:W-:Y:S02]  /*02b0*/  ISETP.GE.AND P0, PT, R21, UR13, PT ;  /* 0x0000000d15007c0c */ /* 0x000fe4000bf06270 */
[----:B------:R-:W-:Y:S01]  /*02c0*/  CS2R R8, SRZ ;  /* 0x0000000000087805 */ /* 0x000fe2000001ff00 */
[----:B-1----:R-:W-:Y:S01]  /*02d0*/  IMAD.WIDE R12, R5, 0x4, R24 ;  /* 0x00000004050c7825 */ /* 0x002fe200078e0218 */
[-C--:B------:R-:W-:Y:S02]  /*02e0*/  ISETP.GE.OR P2, PT, R20, R0.reuse, P0 ;  /* 0x000000001400720c */ /* 0x080fe40000746670 */
[----:B------:R-:W-:-:S11]  /*02f0*/  ISETP.GE.OR P0, PT, R17, R0, P0 ;  /* 0x000000001100720c */ /* 0x000fd60000706670 */
[----:B------:R0:W5:Y:S04]  /*0300*/  @!P2 LDG.E R8, desc[UR10][R12.64] ;  /* 0x0000000a0c08a981 */ /* 0x000168000c1e1900 */
[----:B------:R0:W5:Y:S01]  /*0310*/  @!P0 LDG.E R9, desc[UR10][R12.64+0x4] ;  /* 0x0000040a0c098981 */ /* 0x000162000c1e1900 */
[----:B------:R-:W-:Y:S01]  /*0320*/  BSSY.RECONVERGENT B0, `(.L_x_1) ;  /* 0x000000c000007945 */ /* 0x000fe20003800200 */
[----:B------:R-:W-:-:S03]  /*0330*/  CS2R R10, SRZ ;  /* 0x00000000000a7805 */ /* 0x000fc6000001ff00 */
[----:B------:R-:W-:Y:S05]  /*0340*/  @P1 BRA `(.L_x_2) ;  /* 0x0000000000241947 */ /* 0x000fea0003800000 */
[C---:B------:R-:W-:Y:S02]  /*0350*/  IADD3 R10, PT, PT, R7.reuse, -0x1, RZ ;  /* 0xffffffff070a7810 */ /* 0x040fe40007ffe0ff */
[----:B------:R-:W-:Y:S02]  /*0360*/  ISETP.GE.AND P2, PT, R7, UR13, PT ;  /* 0x0000000d07007c0c */ /* 0x000fe4000bf46270 */
[----:B------:R-:W-:Y:S02]  /*0370*/  ISETP.GE.AND P0, PT, R10, UR13, PT ;  /* 0x0000000d0a007c0c */ /* 0x000fe4000bf06270 */
[----:B------:R-:W-:Y:S02]  /*0380*/  CS2R R10, SRZ ;  /* 0x00000000000a7805 */ /* 0x000fe4000001ff00 */
[----:B0-----:R-:W-:Y:S02]  /*0390*/  MOV R12, UR8 ;  /* 0x00000008000c7c02 */ /* 0x001fe40008000f00 */
[----:B------:R-:W-:-:S03]  /*03a0*/  MOV R13, UR9 ;  /* 0x00000009000d7c02 */ /* 0x000fc60008000f00 */
[----:B------:R-:W-:-:S05]  /*03b0*/  IMAD.WIDE R12, R6, 0x4, R12 ;  /* 0x00000004060c7825 */ /* 0x000fca00078e020c */
[----:B------:R1:W5:Y:S04]  /*03c0*/  @!P0 LDG.E R10, desc[UR10][R12.64+-0x4] ;  /* 0xfffffc0a0c0a8981 */ /* 0x000368000c1e1900 */
[----:B------:R1:W5:Y:S02]  /*03d0*/  @!P2 LDG.E R11, desc[UR10][R12.64] ;  /* 0x0000000a0c0ba981 */ /* 0x000364000c1e1900 */
.L_x_2:
[----:B------:R-:W-:Y:S05]  /*03e0*/  BSYNC.RECONVERGENT B0 ;  /* 0x0000000000007941 */ /* 0x000fea0003800200 */
.L_x_1:
[----:B-----5:R-:W-:Y:S01]  /*03f0*/  STS.64 [R4], R10 ;  /* 0x0000000a04007388 */ /* 0x020fe20000000a00 */
[----:B------:R-:W-:Y:S01]  /*0400*/  UIADD3 UR4, UPT, UPT, UR4, 0x1, URZ ;  /* 0x0000000104047890 */ /* 0x000fe2000fffe0ff */
[----:B------:R-:W-:Y:S02]  /*0410*/  LEA R5, R0, R5, 0x5 ;  /* 0x0000000500057211 */ /* 0x000fe400078e28ff */
[----:B------:R-:W-:Y:S01]  /*0420*/  STS.64 [R3], R8 ;  /* 0x0000000803007388 */ /* 0x000fe20000000a00 */
[----:B------:R-:W-:Y:S01]  /*0430*/  UISETP.NE.AND UP0, UPT, UR4, URZ, UPT ;  /* 0x000000ff0400728c */ /* 0x000fe2000bf05270 */
[----:B------:R-:W-:Y:S01]  /*0440*/  IADD3 R21, PT, PT, R21, 0x20, RZ ;  /* 0x0000002015157810 */ /* 0x000fe20007ffe0ff */
[----:B------:R-:W-:Y:S01]  /*0450*/  BAR.SYNC.DEFER_BLOCKING 0x0 ;  /* 0x0000000000007b1d */ /* 0x000fe20000010000 */
[----:B------:R-:W-:Y:S02]  /*0460*/  IADD3 R7, PT, PT, R7, 0x20, RZ ;  /* 0x0000002007077810 */ /* 0x000fe40007ffe0ff */
[----:B------:R-:W-:-:S03]  /*0470*/  IADD3 R6, PT, PT, R6, 0x20, RZ ;  /* 0x0000002006067810 */ /* 0x000fc60007ffe0ff */
[----:B------:R-:W-:Y:S04]  /*0480*/  LDS.64 R10, [R16] ;  /* 0x00000000100a7984 */ /* 0x000fe80000000a00 */
[----:B01----:R-:W0:Y:S04]  /*0490*/  LDS.128 R12, [R2] ;  /* 0x00000000020c7984 */ /* 0x003e280000000c00 */
[----:B------:R-:W1:Y:S04]  /*04a0*/  LDS.64 R18, [R16+0x80] ;  /* 0x0000800010127984 */ /* 0x000e680000000a00 */
[----:B------:R-:W2:Y:S01]  /*04b0*/  LDS.64 R8, [R16+0x100] ;  /* 0x0001000010087984 */ /* 0x000ea20000000a00 */
[C---:B0-----:R-:W-:Y:S01]  /*04c0*/  FFMA R28, R12.reuse, R10, R27 ;  /* 0x0000000a0c1c7223 */ /* 0x041fe2000000001b */
[----:B------:R-:W-:-:S03]  /*04d0*/  FFMA R12, R12, R11, R26 ;  /* 0x0000000b0c0c7223 */ /* 0x000fc6000000001a */
[C---:B-1----:R-:W-:Y:S01]  /*04e0*/  FFMA R27, R13.reuse, R18, R28 ;  /* 0x000000120d1b7223 */ /* 0x042fe2000000001c */
[----:B------:R-:W-:Y:S02]  /*04f0*/  FFMA R12, R13, R19, R12 ;  /* 0x000000130d0c7223 */ /* 0x000fe4000000000c */
[----:B------:R-:W0:Y:S01]  /*0500*/  LDS.64 R18, [R16+0x180] ;  /* 0x0001800010127984 */ /* 0x000e220000000a00 */
[-C--:B--2---:R-:W-:Y:S01]  /*0510*/  FFMA R27, R8, R14.reuse, R27 ;  /* 0x0000000e081b7223 */ /* 0x084fe2000000001b */
[----:B------:R-:W-:Y:S02]  /*0520*/  FFMA R14, R9, R14, R12 ;  /* 0x0000000e090e7223 */ /* 0x000fe4000000000c */
[----:B------:R-:W-:Y:S04]  /*0530*/  LDS.64 R12, [R16+0x200] ;  /* 0x00020000100c7984 */ /* 0x000fe80000000a00 */
[----:B------:R-:W1:Y:S01]  /*0540*/  LDS.128 R8, [R2+0x10] ;  /* 0x0000100002087984 */ /* 0x000e620000000c00 */
[-C--:B0-----:R-:W-:Y:S01]  /*0550*/  FFMA R27, R18, R15.reuse, R27 ;  /* 0x0000000f121b7223 */ /* 0x081fe2000000001b */
[----:B------:R-:W-:-:S02]  /*0560*/  FFMA R26, R19, R15, R14 ;  /* 0x0000000f131a7223 */ /* 0x000fc4000000000e */
[----:B------:R-:W0:Y:S04]  /*0570*/  LDS.64 R18, [R16+0x280] ;  /* 0x0002800010127984 */ /* 0x000e280000000a00 */
[----:B------:R-:W2:Y:S01]  /*0580*/  LDS.64 R14, [R16+0x300] ;  /* 0x00030000100e7984 */ /* 0x000ea20000000a00 */
[C---:B-1----:R-:W-:Y:S01]  /*0590*/  FFMA R12, R8.reuse, R12, R27 ;  /* 0x0000000c080c7223 */ /* 0x042fe2000000001b */
[----:B------:R-:W-:-:S03]  /*05a0*/  FFMA R26, R8, R13, R26 ;  /* 0x0000000d081a7223 */ /* 0x000fc6000000001a */
[C---:B0-----:R-:W-:Y:S01]  /*05b0*/  FFMA R13, R9.reuse, R18, R12 ;  /* 0x00000012090d7223 */ /* 0x041fe2000000000c */
        /* <DEDUP_REMOVED lines=76> */
[----:B------:R-:W-:Y:S02]  /*0a80*/  FFMA R26, R8, R19, R26 ;  /* 0x00000013081a7223 */ /* 0x000fe4000000001a */
[----:B------:R-:W1:Y:S01]  /*0a90*/  LDS.64 R18, [R16+0xf80] ;  /* 0x000f800010127984 */ /* 0x000e620000000a00 */
[C---:B0-----:R-:W-:Y:S01]  /*0aa0*/  FFMA R27, R9.reuse, R12, R28 ;  /* 0x0000000c091b7223 */ /* 0x041fe2000000001c */
[----:B------:R-:W-:-:S03]  /*0ab0*/  FFMA R26, R9, R13, R26 ;  /* 0x0000000d091a7223 */ /* 0x000fc6000000001a */
[-C--:B--2---:R-:W-:Y:S01]  /*0ac0*/  FFMA R27, R14, R10.reuse, R27 ;  /* 0x0000000a0e1b7223 */ /* 0x084fe2000000001b */
[----:B------:R-:W-:-:S03]  /*0ad0*/  FFMA R26, R15, R10, R26 ;  /* 0x0000000a0f1a7223 */ /* 0x000fc6000000001a */
[-C--:B-1----:R-:W-:Y:S01]  /*0ae0*/  FFMA R27, R18, R11.reuse, R27 ;  /* 0x0000000b121b7223 */ /* 0x082fe2000000001b */
[----:B------:R-:W-:Y:S01]  /*0af0*/  FFMA R26, R19, R11, R26 ;  /* 0x0000000b131a7223 */ /* 0x000fe2000000001a */
[----:B------:R-:W-:Y:S06]  /*0b00*/  BAR.SYNC.DEFER_BLOCKING 0x0 ;  /* 0x0000000000007b1d */ /* 0x000fec0000010000 */
[----:B------:R-:W-:Y:S05]  /*0b10*/  BRA.U UP0, `(.L_x_3) ;  /* 0xfffffff500e47547 */ /* 0x000fea000b83ffff */
.L_x_0:
[----:B------:R-:W0:Y:S02]  /*0b20*/  LDCU UR5, c[0x0][0x398] ;  /* 0x00007300ff0577ac */ /* 0x000e240008000800 */
[----:B0-----:R-:W-:-:S13]  /*0b30*/  ISETP.GE.AND P0, PT, R23, UR5, PT ;  /* 0x0000000517007c0c */ /* 0x001fda000bf06270 */
[----:B------:R-:W-:Y:S05]  /*0b40*/  @P0 EXIT ;  /* 0x000000000000094d */ /* 0x000fea0003800000 */
[----:B------:R-:W0:Y:S01]  /*0b50*/  LDCU UR4, c[0x0][0x39c] ;  /* 0x00007380ff0477ac */ /* 0x000e220008000800 */
[----:B------:R-:W1:Y:S01]  /*0b60*/  LDC.64 R2, c[0x0][0x390] ;  /* 0x0000e400ff027b82 */ /* 0x000e620000000a00 */
[----:B------:R-:W-:-:S04]  /*0b70*/  SHF.L.U32 R22, R22, 0x1, RZ ;  /* 0x0000000116167819 */ /* 0x000fc800000006ff */
[C---:B------:R-:W-:Y:S02]  /*0b80*/  IADD3 R0, PT, PT, R22.reuse, 0x1, RZ ;  /* 0x0000000116007810 */ /* 0x040fe40007ffe0ff */
[----:B0-----:R-:W-:Y:S01]  /*0b90*/  ISETP.GE.AND P0, PT, R22, UR4, PT ;  /* 0x0000000416007c0c */ /* 0x001fe2000bf06270 */
[----:B------:R-:W-:Y:S01]  /*0ba0*/  IMAD R23, R23, UR4, R22 ;  /* 0x0000000417177c24 */ /* 0x000fe2000f8e0216 */
[----:B------:R-:W-:-:S03]  /*0bb0*/  ISETP.GE.AND P1, PT, R0, UR4, PT ;  /* 0x0000000400007c0c */ /* 0x000fc6000bf26270 */
[----:B-1----:R-:W-:-:S08]  /*0bc0*/  IMAD.WIDE R2, R23, 0x4, R2 ;  /* 0x0000000417027825 */ /* 0x002fd000078e0202 */
[----:B------:R0:W-:Y:S02]  /*0bd0*/  @!P0 STG.E desc[UR10][R2.64], R27 ;  /* 0x0000001b02008986 */ /* 0x0001e4000c10190a */
[----:B------:R-:W-:Y:S05]  /*0be0*/  @P1 EXIT ;  /* 0x000000000000194d */ /* 0x000fea0003800000 */
[----:B------:R-:W-:Y:S01]  /*0bf0*/  STG.E desc[UR10][R2.64+0x4], R26 ;  /* 0x0000041a02007986 */ /* 0x000fe2000c10190a */
[----:B------:R-:W-:Y:S05]  /*0c00*/  EXIT ;  /* 0x000000000000794d */ /* 0x000fea0003800000 */
.L_x_4:
[----:B------:R-:W-:-:S00]  /*0c10*/  BRA `(.L_x_4) ;  /* 0xfffffffc00fc7947 */ /* 0x000fc0000383ffff */
[----:B------:R-:W-:-:S00]  /*0c20*/  NOP ;  /* 0x0000000000007918 */ /* 0x000fc00000000000 */
        /* <DEDUP_REMOVED lines=13> */
.L_x_5:


//--------------------- .nv.shared._Z18matmul_float2_slowPKfS0_Pfiii --------------------------
	.section	.nv.shared._Z18matmul_float2_slowPKfS0_Pfiii,"aw",@nobits
	.sectionflags	@""
	.align	8
.nv.shared._Z18matmul_float2_slowPKfS0_Pfiii:
	.zero		9216


//--------------------- .nv.shared.reserved.0     --------------------------
	.section	.nv.shared.reserved.0,"aw",@nobits
	.weak		__nv_reservedSMEM_offset_0_alias
	.size		__nv_reservedSMEM_offset_0_alias, 0, 64
	.other		__nv_reservedSMEM_offset_0_alias,@"STO_CUDA_RESERVED_SHARED STV_DEFAULT"
__nv_reservedSMEM_offset_0_alias:
	.zero		0
	.zero		64


//--------------------- .nv.constant0._Z18matmul_float2_slowPKfS0_Pfiii --------------------------
	.section	.nv.constant0._Z18matmul_float2_slowPKfS0_Pfiii,"a",@progbits
	.sectionflags	@""
	.align	4
.nv.constant0._Z18matmul_float2_slowPKfS0_Pfiii:
	.zero		932


//--------------------- SYMBOLS --------------------------

	.type		.nv.reservedSmem.offset0,@object
	.size		.nv.reservedSmem.offset0,0x4
	.type		.nv.reservedSmem.cap,@object
	.size		.nv.reservedSmem.cap,0x4
